//
// Generated by NVIDIA NVVM Compiler
//
// Compiler Build ID: CL-36424714
// Cuda compilation tools, release 13.0, V13.0.88
// Based on NVVM 20.0.0
//

.version 9.0
.target sm_100
.address_size 64

	// .globl	_Z8copyBiasPfS_ii
.global .align 4 .b8 __cudart_i2opi_f[24] = {65, 144, 67, 60, 153, 149, 98, 219, 192, 221, 52, 245, 209, 87, 39, 252, 41, 21, 68, 78, 110, 131, 249, 162};

.visible .entry _Z8copyBiasPfS_ii(
	.param .u64 .ptr .align 1 _Z8copyBiasPfS_ii_param_0,
	.param .u64 .ptr .align 1 _Z8copyBiasPfS_ii_param_1,
	.param .u32 _Z8copyBiasPfS_ii_param_2,
	.param .u32 _Z8copyBiasPfS_ii_param_3
)
{
	.reg .pred 	%p<2>;
	.reg .b32 	%r<8>;
	.reg .b32 	%f<2>;
	.reg .b64 	%rd<9>;

	ld.param.u64 	%rd1, [_Z8copyBiasPfS_ii_param_0];
	ld.param.u64 	%rd2, [_Z8copyBiasPfS_ii_param_1];
	ld.param.u32 	%r3, [_Z8copyBiasPfS_ii_param_2];
	ld.param.u32 	%r2, [_Z8copyBiasPfS_ii_param_3];
	mov.u32 	%r4, %ctaid.x;
	mov.u32 	%r5, %ntid.x;
	mov.u32 	%r6, %tid.x;
	mad.lo.s32 	%r1, %r4, %r5, %r6;
	setp.ge.s32 	%p1, %r1, %r3;
	@%p1 bra 	$L__BB0_2;
	cvta.to.global.u64 	%rd3, %rd2;
	cvta.to.global.u64 	%rd4, %rd1;
	rem.s32 	%r7, %r1, %r2;
	mul.wide.s32 	%rd5, %r7, 4;
	add.s64 	%rd6, %rd3, %rd5;
	ld.global.f32 	%f1, [%rd6];
	mul.wide.s32 	%rd7, %r1, 4;
	add.s64 	%rd8, %rd4, %rd7;
	st.global.f32 	[%rd8], %f1;
$L__BB0_2:
	ret;

}
	// .globl	_Z14sineActivationPfS_if
.visible .entry _Z14sineActivationPfS_if(
	.param .u64 .ptr .align 1 _Z14sineActivationPfS_if_param_0,
	.param .u64 .ptr .align 1 _Z14sineActivationPfS_if_param_1,
	.param .u32 _Z14sineActivationPfS_if_param_2,
	.param .f32 _Z14sineActivationPfS_if_param_3
)
{
	.local .align 4 .b8 	__local_depot1[28];
	.reg .b64 	%SP;
	.reg .b64 	%SPL;
	.reg .pred 	%p<10>;
	.reg .b32 	%r<45>;
	.reg .b32 	%f<30>;
	.reg .b64 	%rd<29>;
	.reg .b64 	%fd<3>;

	mov.u64 	%SPL, __local_depot1;
	ld.param.u64 	%rd9, [_Z14sineActivationPfS_if_param_0];
	ld.param.u64 	%rd10, [_Z14sineActivationPfS_if_param_1];
	ld.param.u32 	%r16, [_Z14sineActivationPfS_if_param_2];
	ld.param.f32 	%f7, [_Z14sineActivationPfS_if_param_3];
	add.u64 	%rd1, %SPL, 0;
	mov.u32 	%r17, %ctaid.x;
	mov.u32 	%r18, %ntid.x;
	mov.u32 	%r19, %tid.x;
	mad.lo.s32 	%r1, %r17, %r18, %r19;
	setp.ge.s32 	%p1, %r1, %r16;
	@%p1 bra 	$L__BB1_10;
	cvta.to.global.u64 	%rd12, %rd10;
	mul.wide.s32 	%rd13, %r1, 4;
	add.s64 	%rd14, %rd12, %rd13;
	ld.global.f32 	%f8, [%rd14];
	mul.f32 	%f1, %f7, %f8;
	mul.f32 	%f9, %f1, 0f3F22F983;
	cvt.rni.s32.f32 	%r44, %f9;
	cvt.rn.f32.s32 	%f10, %r44;
	fma.rn.f32 	%f11, %f10, 0fBFC90FDA, %f1;
	fma.rn.f32 	%f12, %f10, 0fB3A22168, %f11;
	fma.rn.f32 	%f29, %f10, 0fA7C234C5, %f12;
	abs.f32 	%f3, %f1;
	setp.ltu.f32 	%p2, %f3, 0f47CE4780;
	@%p2 bra 	$L__BB1_9;
	setp.neu.f32 	%p3, %f3, 0f7F800000;
	@%p3 bra 	$L__BB1_4;
	mov.f32 	%f15, 0f00000000;
	mul.rn.f32 	%f29, %f1, %f15;
	mov.b32 	%r44, 0;
	bra.uni 	$L__BB1_9;
$L__BB1_4:
	mov.b32 	%r3, %f1;
	shl.b32 	%r21, %r3, 8;
	or.b32  	%r4, %r21, -2147483648;
	mov.b64 	%rd28, 0;
	mov.b32 	%r41, 0;
	mov.u64 	%rd26, __cudart_i2opi_f;
	mov.u64 	%rd27, %rd1;
$L__BB1_5:
	.pragma "nounroll";
	ld.global.nc.u32 	%r22, [%rd26];
	mad.wide.u32 	%rd17, %r22, %r4, %rd28;
	shr.u64 	%rd28, %rd17, 32;
	st.local.u32 	[%rd27], %rd17;
	add.s32 	%r41, %r41, 1;
	add.s64 	%rd27, %rd27, 4;
	add.s64 	%rd26, %rd26, 4;
	setp.ne.s32 	%p4, %r41, 6;
	@%p4 bra 	$L__BB1_5;
	shr.u32 	%r23, %r3, 23;
	st.local.u32 	[%rd1+24], %rd28;
	and.b32  	%r7, %r23, 31;
	and.b32  	%r24, %r23, 224;
	add.s32 	%r25, %r24, -128;
	shr.u32 	%r26, %r25, 5;
	mul.wide.u32 	%rd18, %r26, 4;
	sub.s64 	%rd8, %rd1, %rd18;
	ld.local.u32 	%r42, [%rd8+24];
	ld.local.u32 	%r43, [%rd8+20];
	setp.eq.s32 	%p5, %r7, 0;
	@%p5 bra 	$L__BB1_8;
	shf.l.wrap.b32 	%r42, %r43, %r42, %r7;
	ld.local.u32 	%r27, [%rd8+16];
	shf.l.wrap.b32 	%r43, %r27, %r43, %r7;
$L__BB1_8:
	shr.u32 	%r28, %r42, 30;
	shf.l.wrap.b32 	%r29, %r43, %r42, 2;
	shl.b32 	%r30, %r43, 2;
	shr.u32 	%r31, %r29, 31;
	add.s32 	%r32, %r31, %r28;
	neg.s32 	%r33, %r32;
	setp.lt.s32 	%p6, %r3, 0;
	selp.b32 	%r44, %r33, %r32, %p6;
	xor.b32  	%r34, %r29, %r3;
	shr.s32 	%r35, %r29, 31;
	xor.b32  	%r36, %r35, %r29;
	xor.b32  	%r37, %r35, %r30;
	cvt.u64.u32 	%rd19, %r36;
	shl.b64 	%rd20, %rd19, 32;
	cvt.u64.u32 	%rd21, %r37;
	or.b64  	%rd22, %rd20, %rd21;
	cvt.rn.f64.s64 	%fd1, %rd22;
	mul.f64 	%fd2, %fd1, 0d3BF921FB54442D19;
	cvt.rn.f32.f64 	%f13, %fd2;
	neg.f32 	%f14, %f13;
	setp.lt.s32 	%p7, %r34, 0;
	selp.f32 	%f29, %f14, %f13, %p7;
$L__BB1_9:
	mul.rn.f32 	%f16, %f29, %f29;
	and.b32  	%r39, %r44, 1;
	setp.eq.b32 	%p8, %r39, 1;
	selp.f32 	%f17, 0f3F800000, %f29, %p8;
	fma.rn.f32 	%f18, %f16, %f17, 0f00000000;
	fma.rn.f32 	%f19, %f16, 0f37CBAC00, 0fBAB607ED;
	selp.f32 	%f20, %f19, 0fB94D4153, %p8;
	selp.f32 	%f21, 0f3D2AAABB, 0f3C0885E4, %p8;
	fma.rn.f32 	%f22, %f20, %f16, %f21;
	selp.f32 	%f23, 0fBEFFFFFF, 0fBE2AAAA8, %p8;
	fma.rn.f32 	%f24, %f22, %f16, %f23;
	fma.rn.f32 	%f25, %f24, %f18, %f17;
	and.b32  	%r40, %r44, 2;
	setp.eq.s32 	%p9, %r40, 0;
	mov.f32 	%f26, 0f00000000;
	sub.f32 	%f27, %f26, %f25;
	selp.f32 	%f28, %f25, %f27, %p9;
	cvta.to.global.u64 	%rd23, %rd9;
	add.s64 	%rd25, %rd23, %rd13;
	st.global.f32 	[%rd25], %f28;
$L__BB1_10:
	ret;

}
	// .globl	_Z24fillCoordinateMatrixCUDAPfffffii
.visible .entry _Z24fillCoordinateMatrixCUDAPfffffii(
	.param .u64 .ptr .align 1 _Z24fillCoordinateMatrixCUDAPfffffii_param_0,
	.param .f32 _Z24fillCoordinateMatrixCUDAPfffffii_param_1,
	.param .f32 _Z24fillCoordinateMatrixCUDAPfffffii_param_2,
	.param .f32 _Z24fillCoordinateMatrixCUDAPfffffii_param_3,
	.param .f32 _Z24fillCoordinateMatrixCUDAPfffffii_param_4,
	.param .u32 _Z24fillCoordinateMatrixCUDAPfffffii_param_5,
	.param .u32 _Z24fillCoordinateMatrixCUDAPfffffii_param_6
)
{
	.reg .pred 	%p<4>;
	.reg .b32 	%r<15>;
	.reg .b32 	%f<9>;
	.reg .b64 	%rd<5>;

	ld.param.u64 	%rd1, [_Z24fillCoordinateMatrixCUDAPfffffii_param_0];
	ld.param.f32 	%f1, [_Z24fillCoordinateMatrixCUDAPfffffii_param_1];
	ld.param.f32 	%f2, [_Z24fillCoordinateMatrixCUDAPfffffii_param_2];
	ld.param.f32 	%f3, [_Z24fillCoordinateMatrixCUDAPfffffii_param_3];
	ld.param.f32 	%f4, [_Z24fillCoordinateMatrixCUDAPfffffii_param_4];
	ld.param.u32 	%r4, [_Z24fillCoordinateMatrixCUDAPfffffii_param_5];
	ld.param.u32 	%r5, [_Z24fillCoordinateMatrixCUDAPfffffii_param_6];
	mov.u32 	%r6, %ctaid.x;
	mov.u32 	%r7, %ntid.x;
	mov.u32 	%r8, %tid.x;
	mad.lo.s32 	%r1, %r6, %r7, %r8;
	mov.u32 	%r9, %ctaid.y;
	mov.u32 	%r10, %ntid.y;
	mov.u32 	%r11, %tid.y;
	mad.lo.s32 	%r12, %r9, %r10, %r11;
	setp.ge.s32 	%p1, %r1, %r4;
	setp.ge.s32 	%p2, %r12, %r5;
	or.pred  	%p3, %p1, %p2;
	@%p3 bra 	$L__BB2_2;
	cvta.to.global.u64 	%rd2, %rd1;
	mad.lo.s32 	%r13, %r5, %r1, %r12;
	shl.b32 	%r14, %r13, 1;
	cvt.rn.f32.s32 	%f5, %r1;
	fma.rn.f32 	%f6, %f3, %f5, %f1;
	mul.wide.s32 	%rd3, %r14, 4;
	add.s64 	%rd4, %rd2, %rd3;
	st.global.f32 	[%rd4], %f6;
	cvt.rn.f32.u32 	%f7, %r12;
	fma.rn.f32 	%f8, %f4, %f7, %f2;
	st.global.f32 	[%rd4+4], %f8;
$L__BB2_2:
	ret;

}


// ===== COMPILED SASS (sm_100) =====

	.target	sm_100

	.elftype	@"ET_EXEC"


//--------------------- .note.nv.tkinfo           --------------------------
	.section	.note.nv.tkinfo,"",@"SHT_NOTE"
	.sectionflags	@"SHF_NOTE_NV_TKINFO"
	.tkinfo
        /*0018*/ 	.word	0x00000002
        /*0030*/ 	.string	""
        /*0030*/ 	.string	"ptxas"
        /*0030*/ 	.string	"Cuda compilation tools, release 13.0, V13.0.88"
        /*0030*/ 	.string	"Build cuda_13.0.r13.0/compiler.36424714_0"
        /*0030*/ 	.string	"-arch sm_100 -m 64 "



//--------------------- .note.nv.cuinfo           --------------------------
	.section	.note.nv.cuinfo,"",@"SHT_NOTE"
	.sectionflags	@"SHF_NOTE_NV_CUINFO"
        /*0018*/ 	.short	0x0002
        /*001a*/ 	.short	0x0064
        /*001c*/ 	.short	0x0082
	.zero		2


//--------------------- .nv.info                  --------------------------
	.section	.nv.info,"",@"SHT_CUDA_INFO"
	.align	4


	//----- nvinfo : EIATTR_REGCOUNT
	.align		4
        /*0000*/ 	.byte	0x04, 0x2f
        /*0002*/ 	.short	(.L_2 - .L_1)
	.align		4
.L_1:
        /*0004*/ 	.word	index@(_Z8copyBiasPfS_ii)
        /*0008*/ 	.word	0x0000000c


	//----- nvinfo : EIATTR_FRAME_SIZE
	.align		4
.L_2:
        /*000c*/ 	.byte	0x04, 0x11
        /*000e*/ 	.short	(.L_4 - .L_3)
	.align		4
.L_3:
        /*0010*/ 	.word	index@(_Z8copyBiasPfS_ii)
        /*0014*/ 	.word	0x00000000


	//----- nvinfo : EIATTR_REGCOUNT
	.align		4
.L_4:
        /*0018*/ 	.byte	0x04, 0x2f
        /*001a*/ 	.short	(.L_6 - .L_5)
	.align		4
.L_5:
        /*001c*/ 	.word	index@(_Z14sineActivationPfS_if)
        /*0020*/ 	.word	0x00000012


	//----- nvinfo : EIATTR_FRAME_SIZE
	.align		4
.L_6:
        /*0024*/ 	.byte	0x04, 0x11
        /*0026*/ 	.short	(.L_8 - .L_7)
	.align		4
.L_7:
        /*0028*/ 	.word	index@(_Z14sineActivationPfS_if)
        /*002c*/ 	.word	0x00000000


	//----- nvinfo : EIATTR_REGCOUNT
	.align		4
.L_8:
        /*0030*/ 	.byte	0x04, 0x2f
        /*0032*/ 	.short	(.L_10 - .L_9)
	.align		4
.L_9:
        /*0034*/ 	.word	index@(_Z24fillCoordinateMatrixCUDAPfffffii)
        /*0038*/ 	.word	0x0000000e


	//----- nvinfo : EIATTR_FRAME_SIZE
	.align		4
.L_10:
        /*003c*/ 	.byte	0x04, 0x11
        /*003e*/ 	.short	(.L_12 - .L_11)
	.align		4
.L_11:
        /*0040*/ 	.word	index@(_Z24fillCoordinateMatrixCUDAPfffffii)
        /*0044*/ 	.word	0x00000000


	//----- nvinfo : EIATTR_MIN_STACK_SIZE
	.align		4
.L_12:
        /*0048*/ 	.byte	0x04, 0x12
        /*004a*/ 	.short	(.L_14 - .L_13)
	.align		4
.L_13:
        /*004c*/ 	.word	index@(_Z24fillCoordinateMatrixCUDAPfffffii)
        /*0050*/ 	.word	0x00000000


	//----- nvinfo : EIATTR_MIN_STACK_SIZE
	.align		4
.L_14:
        /*0054*/ 	.byte	0x04, 0x12
        /*0056*/ 	.short	(.L_16 - .L_15)
	.align		4
.L_15:
        /*0058*/ 	.word	index@(_Z14sineActivationPfS_if)
        /*005c*/ 	.word	0x00000000


	//----- nvinfo : EIATTR_MIN_STACK_SIZE
	.align		4
.L_16:
        /*0060*/ 	.byte	0x04, 0x12
        /*0062*/ 	.short	(.L_18 - .L_17)
	.align		4
.L_17:
        /*0064*/ 	.word	index@(_Z8copyBiasPfS_ii)
        /*0068*/ 	.word	0x00000000
.L_18:


//--------------------- .nv.compat                --------------------------
	.section	.nv.compat,"",@"SHT_CUDA_COMPAT_INFO"
	.align	4
        /*0000*/ 	.byte	0x02, 0x09, 0x00, 0x00, 0x02, 0x02, 0x01, 0x00, 0x02, 0x05, 0x05, 0x00, 0x03, 0x07, 0x01, 0x01
        /*0010*/ 	.byte	0x02, 0x03, 0x00, 0x00, 0x02, 0x06, 0x01, 0x00, 0x04, 0x0b, 0x08, 0x00, 0x01, 0x00, 0x00, 0x00
        /*0020*/ 	.byte	0x00, 0x00, 0x00, 0x00


//--------------------- .nv.info._Z24fillCoordinateMatrixCUDAPfffffii --------------------------
	.section	.nv.info._Z24fillCoordinateMatrixCUDAPfffffii,"",@"SHT_CUDA_INFO"
	.sectionflags	@""
	.align	4


	//----- nvinfo : EIATTR_CUDA_API_VERSION
	.align		4
        /*0000*/ 	.byte	0x04, 0x37
        /*0002*/ 	.short	(.L_20 - .L_19)
.L_19:
        /*0004*/ 	.word	0x00000082


	//----- nvinfo : EIATTR_KPARAM_INFO
	.align		4
.L_20:
        /*0008*/ 	.byte	0x04, 0x17
        /*000a*/ 	.short	(.L_22 - .L_21)
.L_21:
        /*000c*/ 	.word	0x00000000
        /*0010*/ 	.short	0x0006
        /*0012*/ 	.short	0x001c
        /*0014*/ 	.byte	0x00, 0xf0, 0x11, 0x00


	//----- nvinfo : EIATTR_KPARAM_INFO
	.align		4
.L_22:
        /*0018*/ 	.byte	0x04, 0x17
        /*001a*/ 	.short	(.L_24 - .L_23)
.L_23:
        /*001c*/ 	.word	0x00000000
        /*0020*/ 	.short	0x0005
        /*0022*/ 	.short	0x0018
        /*0024*/ 	.byte	0x00, 0xf0, 0x11, 0x00


	//----- nvinfo : EIATTR_KPARAM_INFO
	.align		4
.L_24:
        /*0028*/ 	.byte	0x04, 0x17
        /*002a*/ 	.short	(.L_26 - .L_25)
.L_25:
        /*002c*/ 	.word	0x00000000
        /*0030*/ 	.short	0x0004
        /*0032*/ 	.short	0x0014
        /*0034*/ 	.byte	0x00, 0xf0, 0x11, 0x00


	//----- nvinfo : EIATTR_KPARAM_INFO
	.align		4
.L_26:
        /*0038*/ 	.byte	0x04, 0x17
        /*003a*/ 	.short	(.L_28 - .L_27)
.L_27:
        /*003c*/ 	.word	0x00000000
        /*0040*/ 	.short	0x0003
        /*0042*/ 	.short	0x0010
        /*0044*/ 	.byte	0x00, 0xf0, 0x11, 0x00


	//----- nvinfo : EIATTR_KPARAM_INFO
	.align		4
.L_28:
        /*0048*/ 	.byte	0x04, 0x17
        /*004a*/ 	.short	(.L_30 - .L_29)
.L_29:
        /*004c*/ 	.word	0x00000000
        /*0050*/ 	.short	0x0002
        /*0052*/ 	.short	0x000c
        /*0054*/ 	.byte	0x00, 0xf0, 0x11, 0x00


	//----- nvinfo : EIATTR_KPARAM_INFO
	.align		4
.L_30:
        /*0058*/ 	.byte	0x04, 0x17
        /*005a*/ 	.short	(.L_32 - .L_31)
.L_31:
        /*005c*/ 	.word	0x00000000
        /*0060*/ 	.short	0x0001
        /*0062*/ 	.short	0x0008
        /*0064*/ 	.byte	0x00, 0xf0, 0x11, 0x00


	//----- nvinfo : EIATTR_KPARAM_INFO
	.align		4
.L_32:
        /*0068*/ 	.byte	0x04, 0x17
        /*006a*/ 	.short	(.L_34 - .L_33)
.L_33:
        /*006c*/ 	.word	0x00000000
        /*0070*/ 	.short	0x0000
        /*0072*/ 	.short	0x0000
        /*0074*/ 	.byte	0x00, 0xf5, 0x21, 0x00


	//----- nvinfo : EIATTR_SPARSE_MMA_MASK
	.align		4
.L_34:
        /*0078*/ 	.byte	0x03, 0x50
        /*007a*/ 	.short	0x0000


	//----- nvinfo : EIATTR_MAXREG_COUNT
	.align		4
        /*007c*/ 	.byte	0x03, 0x1b
        /*007e*/ 	.short	0x00ff


	//----- nvinfo : EIATTR_MERCURY_ISA_VERSION
	.align		4
        /*0080*/ 	.byte	0x03, 0x5f
        /*0082*/ 	.short	0x0101


	//----- nvinfo : EIATTR_VRC_CTA_INIT_COUNT
	.align		4
        /*0084*/ 	.byte	0x02, 0x4a
	.zero		1
	.zero		1


	//----- nvinfo : EIATTR_EXIT_INSTR_OFFSETS
	.align		4
        /*0088*/ 	.byte	0x04, 0x1c
        /*008a*/ 	.short	(.L_36 - .L_35)


	//   ....[0]....
.L_35:
        /*008c*/ 	.word	0x000000c0


	//   ....[1]....
        /*0090*/ 	.word	0x000001a0


	//----- nvinfo : EIATTR_CBANK_PARAM_SIZE
	.align		4
.L_36:
        /*0094*/ 	.byte	0x03, 0x19
        /*0096*/ 	.short	0x0020


	//----- nvinfo : EIATTR_PARAM_CBANK
	.align		4
        /*0098*/ 	.byte	0x04, 0x0a
        /*009a*/ 	.short	(.L_38 - .L_37)
	.align		4
.L_37:
        /*009c*/ 	.word	index@(.nv.constant0._Z24fillCoordinateMatrixCUDAPfffffii)
        /*00a0*/ 	.short	0x0380
        /*00a2*/ 	.short	0x0020


	//----- nvinfo : EIATTR_SW_WAR
	.align		4
.L_38:
        /*00a4*/ 	.byte	0x04, 0x36
        /*00a6*/ 	.short	(.L_40 - .L_39)
.L_39:
        /*00a8*/ 	.word	0x00000008
.L_40:


//--------------------- .nv.info._Z14sineActivationPfS_if --------------------------
	.section	.nv.info._Z14sineActivationPfS_if,"",@"SHT_CUDA_INFO"
	.sectionflags	@""
	.align	4


	//----- nvinfo : EIATTR_CUDA_API_VERSION
	.align		4
        /*0000*/ 	.byte	0x04, 0x37
        /*0002*/ 	.short	(.L_42 - .L_41)
.L_41:
        /*0004*/ 	.word	0x00000082


	//----- nvinfo : EIATTR_KPARAM_INFO
	.align		4
.L_42:
        /*0008*/ 	.byte	0x04, 0x17
        /*000a*/ 	.short	(.L_44 - .L_43)
.L_43:
        /*000c*/ 	.word	0x00000000
        /*0010*/ 	.short	0x0003
        /*0012*/ 	.short	0x0014
        /*0014*/ 	.byte	0x00, 0xf0, 0x11, 0x00


	//----- nvinfo : EIATTR_KPARAM_INFO
	.align		4
.L_44:
        /*0018*/ 	.byte	0x04, 0x17
        /*001a*/ 	.short	(.L_46 - .L_45)
.L_45:
        /*001c*/ 	.word	0x00000000
        /*0020*/ 	.short	0x0002
        /*0022*/ 	.short	0x0010
        /*0024*/ 	.byte	0x00, 0xf0, 0x11, 0x00


	//----- nvinfo : EIATTR_KPARAM_INFO
	.align		4
.L_46:
        /*0028*/ 	.byte	0x04, 0x17
        /*002a*/ 	.short	(.L_48 - .L_47)
.L_47:
        /*002c*/ 	.word	0x00000000
        /*0030*/ 	.short	0x0001
        /*0032*/ 	.short	0x0008
        /*0034*/ 	.byte	0x00, 0xf5, 0x21, 0x00


	//----- nvinfo : EIATTR_KPARAM_INFO
	.align		4
.L_48:
        /*0038*/ 	.byte	0x04, 0x17
        /*003a*/ 	.short	(.L_50 - .L_49)
.L_49:
        /*003c*/ 	.word	0x00000000
        /*0040*/ 	.short	0x0000
        /*0042*/ 	.short	0x0000
        /*0044*/ 	.byte	0x00, 0xf5, 0x21, 0x00


	//----- nvinfo : EIATTR_SPARSE_MMA_MASK
	.align		4
.L_50:
        /*0048*/ 	.byte	0x03, 0x50
        /*004a*/ 	.short	0x0000


	//----- nvinfo : EIATTR_MAXREG_COUNT
	.align		4
        /*004c*/ 	.byte	0x03, 0x1b
        /*004e*/ 	.short	0x00ff


	//----- nvinfo : EIATTR_MERCURY_ISA_VERSION
	.align		4
        /*0050*/ 	.byte	0x03, 0x5f
        /*0052*/ 	.short	0x0101


	//----- nvinfo : EIATTR_VRC_CTA_INIT_COUNT
	.align		4
        /*0054*/ 	.byte	0x02, 0x4a
	.zero		1
	.zero		1


	//----- nvinfo : EIATTR_EXIT_INSTR_OFFSETS
	.align		4
        /*0058*/ 	.byte	0x04, 0x1c
        /*005a*/ 	.short	(.L_52 - .L_51)


	//   ....[0]....
.L_51:
        /*005c*/ 	.word	0x00000070


	//   ....[1]....
        /*0060*/ 	.word	0x000008c0


	//----- nvinfo : EIATTR_CRS_STACK_SIZE
	.align		4
.L_52:
        /*0064*/ 	.byte	0x04, 0x1e
        /*0066*/ 	.short	(.L_54 - .L_53)
.L_53:
        /*0068*/ 	.word	0x00000000


	//----- nvinfo : EIATTR_CBANK_PARAM_SIZE
	.align		4
.L_54:
        /*006c*/ 	.byte	0x03, 0x19
        /*006e*/ 	.short	0x0018


	//----- nvinfo : EIATTR_PARAM_CBANK
	.align		4
        /*0070*/ 	.byte	0x04, 0x0a
        /*0072*/ 	.short	(.L_56 - .L_55)
	.align		4
.L_55:
        /*0074*/ 	.word	index@(.nv.constant0._Z14sineActivationPfS_if)
        /*0078*/ 	.short	0x0380
        /*007a*/ 	.short	0x0018


	//----- nvinfo : EIATTR_SW_WAR
	.align		4
.L_56:
        /*007c*/ 	.byte	0x04, 0x36
        /*007e*/ 	.short	(.L_58 - .L_57)
.L_57:
        /*0080*/ 	.word	0x00000008
.L_58:


//--------------------- .nv.info._Z8copyBiasPfS_ii --------------------------
	.section	.nv.info._Z8copyBiasPfS_ii,"",@"SHT_CUDA_INFO"
	.sectionflags	@""
	.align	4


	//----- nvinfo : EIATTR_CUDA_API_VERSION
	.align		4
        /*0000*/ 	.byte	0x04, 0x37
        /*0002*/ 	.short	(.L_60 - .L_59)
.L_59:
        /*0004*/ 	.word	0x00000082


	//----- nvinfo : EIATTR_KPARAM_INFO
	.align		4
.L_60:
        /*0008*/ 	.byte	0x04, 0x17
        /*000a*/ 	.short	(.L_62 - .L_61)
.L_61:
        /*000c*/ 	.word	0x00000000
        /*0010*/ 	.short	0x0003
        /*0012*/ 	.short	0x0014
        /*0014*/ 	.byte	0x00, 0xf0, 0x11, 0x00


	//----- nvinfo : EIATTR_KPARAM_INFO
	.align		4
.L_62:
        /*0018*/ 	.byte	0x04, 0x17
        /*001a*/ 	.short	(.L_64 - .L_63)
.L_63:
        /*001c*/ 	.word	0x00000000
        /*0020*/ 	.short	0x0002
        /*0022*/ 	.short	0x0010
        /*0024*/ 	.byte	0x00, 0xf0, 0x11, 0x00


	//----- nvinfo : EIATTR_KPARAM_INFO
	.align		4
.L_64:
        /*0028*/ 	.byte	0x04, 0x17
        /*002a*/ 	.short	(.L_66 - .L_65)
.L_65:
        /*002c*/ 	.word	0x00000000
        /*0030*/ 	.short	0x0001
        /*0032*/ 	.short	0x0008
        /*0034*/ 	.byte	0x00, 0xf5, 0x21, 0x00


	//----- nvinfo : EIATTR_KPARAM_INFO
	.align		4
.L_66:
        /*0038*/ 	.byte	0x04, 0x17
        /*003a*/ 	.short	(.L_68 - .L_67)
.L_67:
        /*003c*/ 	.word	0x00000000
        /*0040*/ 	.short	0x0000
        /*0042*/ 	.short	0x0000
        /*0044*/ 	.byte	0x00, 0xf5, 0x21, 0x00


	//----- nvinfo : EIATTR_SPARSE_MMA_MASK
	.align		4
.L_68:
        /*0048*/ 	.byte	0x03, 0x50
        /*004a*/ 	.short	0x0000


	//----- nvinfo : EIATTR_MAXREG_COUNT
	.align		4
        /*004c*/ 	.byte	0x03, 0x1b
        /*004e*/ 	.short	0x00ff


	//----- nvinfo : EIATTR_MERCURY_ISA_VERSION
	.align		4
        /*0050*/ 	.byte	0x03, 0x5f
        /*0052*/ 	.short	0x0101


	//----- nvinfo : EIATTR_VRC_CTA_INIT_COUNT
	.align		4
        /*0054*/ 	.byte	0x02, 0x4a
	.zero		1
	.zero		1


	//----- nvinfo : EIATTR_EXIT_INSTR_OFFSETS
	.align		4
        /*0058*/ 	.byte	0x04, 0x1c
        /*005a*/ 	.short	(.L_70 - .L_69)


	//   ....[0]....
.L_69:
        /*005c*/ 	.word	0x00000070


	//   ....[1]....
        /*0060*/ 	.word	0x00000250


	//----- nvinfo : EIATTR_CBANK_PARAM_SIZE
	.align		4
.L_70:
        /*0064*/ 	.byte	0x03, 0x19
        /*0066*/ 	.short	0x0018


	//----- nvinfo : EIATTR_PARAM_CBANK
	.align		4
        /*0068*/ 	.byte	0x04, 0x0a
        /*006a*/ 	.short	(.L_72 - .L_71)
	.align		4
.L_71:
        /*006c*/ 	.word	index@(.nv.constant0._Z8copyBiasPfS_ii)
        /*0070*/ 	.short	0x0380
        /*0072*/ 	.short	0x0018


	//----- nvinfo : EIATTR_SW_WAR
	.align		4
.L_72:
        /*0074*/ 	.byte	0x04, 0x36
        /*0076*/ 	.short	(.L_74 - .L_73)
.L_73:
        /*0078*/ 	.word	0x00000008
.L_74:


//--------------------- .nv.callgraph             --------------------------
	.section	.nv.callgraph,"",@"SHT_CUDA_CALLGRAPH"
	.align	4
	.sectionentsize	8
	.align		4
        /*0000*/ 	.word	0x00000000
	.align		4
        /*0004*/ 	.word	0xffffffff
	.align		4
        /*0008*/ 	.word	0x00000000
	.align		4
        /*000c*/ 	.word	0xfffffffe
	.align		4
        /*0010*/ 	.word	0x00000000
	.align		4
        /*0014*/ 	.word	0xfffffffd
	.align		4
        /*0018*/ 	.word	0x00000000
	.align		4
        /*001c*/ 	.word	0xfffffffc


//--------------------- .nv.constant4             --------------------------
	.section	.nv.constant4,"a",@progbits
	.align	8
	.align		8
.nv.constant4:
        /*0000*/ 	.dword	__cudart_i2opi_f


//--------------------- .text._Z24fillCoordinateMatrixCUDAPfffffii --------------------------
	.section	.text._Z24fillCoordinateMatrixCUDAPfffffii,"ax",@progbits
	.align	128
        .global         _Z24fillCoordinateMatrixCUDAPfffffii
        .type           _Z24fillCoordinateMatrixCUDAPfffffii,@function
        .size           _Z24fillCoordinateMatrixCUDAPfffffii,(.L_x_8 - _Z24fillCoordinateMatrixCUDAPfffffii)
        .other          _Z24fillCoordinateMatrixCUDAPfffffii,@"STO_CUDA_ENTRY STV_DEFAULT"
_Z24fillCoordinateMatrixCUDAPfffffii:
.text._Z24fillCoordinateMatrixCUDAPfffffii:
[----:B------:R-:W-:Y:S01]  /*0000*/  LDC R1, c[0x0][0x37c] ;  /* 0x0000df00ff017b82 */ /* 0x000fe20000000800 */
[----:B------:R-:W0:Y:S07]  /*0010*/  S2R R2, SR_TID.Y ;  /* 0x0000000000027919 */ /* 0x000e2e0000002200 */
[----:B------:R-:W1:Y:S01]  /*0020*/  LDC R0, c[0x0][0x360] ;  /* 0x0000d800ff007b82 */ /* 0x000e620000000800 */
[----:B------:R-:W2:Y:S01]  /*0030*/  LDCU.64 UR6, c[0x0][0x398] ;  /* 0x00007300ff0677ac */ /* 0x000ea20008000a00 */
[----:B------:R-:W1:Y:S06]  /*0040*/  S2R R3, SR_TID.X ;  /* 0x0000000000037919 */ /* 0x000e6c0000002100 */
[----:B------:R-:W0:Y:S08]  /*0050*/  S2UR UR5, SR_CTAID.Y ;  /* 0x00000000000579c3 */ /* 0x000e300000002600 */
[----:B------:R-:W0:Y:S08]  /*0060*/  LDC R5, c[0x0][0x364] ;  /* 0x0000d900ff057b82 */ /* 0x000e300000000800 */
[----:B------:R-:W1:Y:S01]  /*0070*/  S2UR UR4, SR_CTAID.X ;  /* 0x00000000000479c3 */ /* 0x000e620000002500 */
[----:B0-----:R-:W-:-:S05]  /*0080*/  IMAD R5, R5, UR5, R2 ;  /* 0x0000000505057c24 */ /* 0x001fca000f8e0202 */
[----:B--2---:R-:W-:Y:S01]  /*0090*/  ISETP.GE.AND P0, PT, R5, UR7, PT ;  /* 0x0000000705007c0c */ /* 0x004fe2000bf06270 */
[----:B-1----:R-:W-:-:S05]  /*00a0*/  IMAD R0, R0, UR4, R3 ;  /* 0x0000000400007c24 */ /* 0x002fca000f8e0203 */
[----:B------:R-:W-:-:S13]  /*00b0*/  ISETP.GE.OR P0, PT, R0, UR6, P0 ;  /* 0x0000000600007c0c */ /* 0x000fda0008706670 */
[----:B------:R-:W-:Y:S05]  /*00c0*/  @P0 EXIT ;  /* 0x000000000000094d */ /* 0x000fea0003800000 */
[----:B------:R-:W0:Y:S01]  /*00d0*/  LDC.64 R10, c[0x0][0x388] ;  /* 0x0000e200ff0a7b82 */ /* 0x000e220000000a00 */
[----:B------:R-:W0:Y:S01]  /*00e0*/  LDCU.64 UR8, c[0x0][0x390] ;  /* 0x00007200ff0877ac */ /* 0x000e220008000a00 */
[----:B------:R-:W-:Y:S01]  /*00f0*/  IMAD R4, R0, UR7, R5 ;  /* 0x0000000700047c24 */ /* 0x000fe2000f8e0205 */
[----:B------:R-:W-:Y:S01]  /*0100*/  I2FP.F32.S32 R9, R0 ;  /* 0x0000000000097245 */ /* 0x000fe20000201400 */
[----:B------:R-:W1:Y:S01]  /*0110*/  LDCU.64 UR4, c[0x0][0x358] ;  /* 0x00006b00ff0477ac */ /* 0x000e620008000a00 */
[----:B------:R-:W-:-:S03]  /*0120*/  I2FP.F32.U32 R0, R5 ;  /* 0x0000000500007245 */ /* 0x000fc60000201000 */
[----:B------:R-:W2:Y:S01]  /*0130*/  LDC.64 R2, c[0x0][0x380] ;  /* 0x0000e000ff027b82 */ /* 0x000ea20000000a00 */
[----:B------:R-:W-:Y:S01]  /*0140*/  SHF.L.U32 R7, R4, 0x1, RZ ;  /* 0x0000000104077819 */ /* 0x000fe200000006ff */
[----:B0-----:R-:W-:Y:S01]  /*0150*/  FFMA R9, R9, UR8, R10 ;  /* 0x0000000809097c23 */ /* 0x001fe2000800000a */
[----:B------:R-:W-:-:S03]  /*0160*/  FFMA R5, R0, UR9, R11 ;  /* 0x0000000900057c23 */ /* 0x000fc6000800000b */
[----:B--2---:R-:W-:-:S05]  /*0170*/  IMAD.WIDE R2, R7, 0x4, R2 ;  /* 0x0000000407027825 */ /* 0x004fca00078e0202 */
[----:B-1----:R-:W-:Y:S04]  /*0180*/  STG.E desc[UR4][R2.64], R9 ;  /* 0x0000000902007986 */ /* 0x002fe8000c101904 */
[----:B------:R-:W-:Y:S01]  /*0190*/  STG.E desc[UR4][R2.64+0x4], R5 ;  /* 0x0000040502007986 */ /* 0x000fe2000c101904 */
[----:B------:R-:W-:Y:S05]  /*01a0*/  EXIT ;  /* 0x000000000000794d */ /* 0x000fea0003800000 */
.L_x_0:
[----:B------:R-:W-:-:S00]  /*01b0*/  BRA `(.L_x_0) ;  /* 0xfffffffc00fc7947 */ /* 0x000fc0000383ffff */
[----:B------:R-:W-:-:S00]  /*01c0*/  NOP ;  /* 0x0000000000007918 */ /* 0x000fc00000000000 */
        /* <DEDUP_REMOVED lines=11> */
.L_x_8:


//--------------------- .text._Z14sineActivationPfS_if --------------------------
	.section	.text._Z14sineActivationPfS_if,"ax",@progbits
	.align	128
        .global         _Z14sineActivationPfS_if
        .type           _Z14sineActivationPfS_if,@function
        .size           _Z14sineActivationPfS_if,(.L_x_9 - _Z14sineActivationPfS_if)
        .other          _Z14sineActivationPfS_if,@"STO_CUDA_ENTRY STV_DEFAULT"
_Z14sineActivationPfS_if:
.text._Z14sineActivationPfS_if:
[----:B------:R-:W-:Y:S01]  /*0000*/  LDC R1, c[0x0][0x37c] ;  /* 0x0000df00ff017b82 */ /* 0x000fe20000000800 */
[----:B------:R-:W0:Y:S07]  /*0010*/  S2R R3, SR_TID.X ;  /* 0x0000000000037919 */ /* 0x000e2e0000002100 */
[----:B------:R-:W0:Y:S01]  /*0020*/  S2UR UR4, SR_CTAID.X ;  /* 0x00000000000479c3 */ /* 0x000e220000002500 */
[----:B------:R-:W1:Y:S07]  /*0030*/  LDCU UR5, c[0x0][0x390] ;  /* 0x00007200ff0577ac */ /* 0x000e6e0008000800 */
[----:B------:R-:W0:Y:S02]  /*0040*/  LDC R2, c[0x0][0x360] ;  /* 0x0000d800ff027b82 */ /* 0x000e240000000800 */
[----:B0-----:R-:W-:-:S05]  /*0050*/  IMAD R2, R2, UR4, R3 ;  /* 0x0000000402027c24 */ /* 0x001fca000f8e0203 */
[----:B-1----:R-:W-:-:S13]  /*0060*/  ISETP.GE.AND P0, PT, R2, UR5, PT ;  /* 0x0000000502007c0c */ /* 0x002fda000bf06270 */
[----:B------:R-:W-:Y:S05]  /*0070*/  @P0 EXIT ;  /* 0x000000000000094d */ /* 0x000fea0003800000 */
[----:B------:R-:W0:Y:S01]  /*0080*/  LDC.64 R4, c[0x0][0x388] ;  /* 0x0000e200ff047b82 */ /* 0x000e220000000a00 */
[----:B------:R-:W1:Y:S01]  /*0090*/  LDCU.64 UR6, c[0x0][0x358] ;  /* 0x00006b00ff0677ac */ /* 0x000e620008000a00 */
[----:B------:R-:W2:Y:S01]  /*00a0*/  LDCU UR4, c[0x0][0x394] ;  /* 0x00007280ff0477ac */ /* 0x000ea20008000800 */
[----:B0-----:R-:W-:-:S05]  /*00b0*/  IMAD.WIDE R4, R2, 0x4, R4 ;  /* 0x0000000402047825 */ /* 0x001fca00078e0204 */
[----:B-1----:R-:W2:Y:S01]  /*00c0*/  LDG.E R0, desc[UR6][R4.64] ;  /* 0x0000000604007981 */ /* 0x002ea2000c1e1900 */
[----:B------:R-:W-:Y:S01]  /*00d0*/  BSSY.RECONVERGENT B0, `(.L_x_1) ;  /* 0x000006a000007945 */ /* 0x000fe20003800200 */
[----:B--2---:R-:W-:-:S04]  /*00e0*/  FMUL R0, R0, UR4 ;  /* 0x0000000400007c20 */ /* 0x004fc80008400000 */
[C---:B------:R-:W-:Y:S01]  /*00f0*/  FMUL R3, R0.reuse, 0.63661974668502807617 ;  /* 0x3f22f98300037820 */ /* 0x040fe20000400000 */
[----:B------:R-:W-:-:S05]  /*0100*/  FSETP.GE.AND P0, PT, |R0|, 105615, PT ;  /* 0x47ce47800000780b */ /* 0x000fca0003f06200 */
[----:B------:R-:W0:Y:S02]  /*0110*/  F2I.NTZ R3, R3 ;  /* 0x0000000300037305 */ /* 0x000e240000203100 */
[----:B0-----:R-:W-:-:S05]  /*0120*/  I2FP.F32.S32 R7, R3 ;  /* 0x0000000300077245 */ /* 0x001fca0000201400 */
[----:B------:R-:W-:-:S04]  /*0130*/  FFMA R6, R7, -1.5707962512969970703, R0 ;  /* 0xbfc90fda07067823 */ /* 0x000fc80000000000 */
[----:B------:R-:W-:-:S04]  /*0140*/  FFMA R6, R7, -7.5497894158615963534e-08, R6 ;  /* 0xb3a2216807067823 */ /* 0x000fc80000000006 */
[----:B------:R-:W-:Y:S01]  /*0150*/  FFMA R6, R7, -5.3903029534742383927e-15, R6 ;  /* 0xa7c234c507067823 */ /* 0x000fe20000000006 */
[----:B------:R-:W-:Y:S06]  /*0160*/  @!P0 BRA `(.L_x_2) ;  /* 0x0000000400808947 */ /* 0x000fec0003800000 */
[----:B------:R-:W-:-:S13]  /*0170*/  FSETP.NEU.AND P0, PT, |R0|, +INF , PT ;  /* 0x7f8000000000780b */ /* 0x000fda0003f0d200 */
[----:B------:R-:W-:Y:S01]  /*0180*/  @!P0 FMUL R6, RZ, R0 ;  /* 0x00000000ff068220 */ /* 0x000fe20000400000 */
[----:B------:R-:W-:Y:S01]  /*0190*/  @!P0 IMAD.MOV.U32 R3, RZ, RZ, RZ ;  /* 0x000000ffff038224 */ /* 0x000fe200078e00ff */
[----:B------:R-:W-:Y:S06]  /*01a0*/  @!P0 BRA `(.L_x_2) ;  /* 0x0000000400708947 */ /* 0x000fec0003800000 */
[----:B------:R-:W-:Y:S01]  /*01b0*/  IMAD.SHL.U32 R3, R0, 0x100, RZ ;  /* 0x0000010000037824 */ /* 0x000fe200078e00ff */
[----:B------:R-:W0:Y:S01]  /*01c0*/  LDCU.64 UR8, c[0x4][URZ] ;  /* 0x01000000ff0877ac */ /* 0x000e220008000a00 */
[----:B------:R-:W-:Y:S02]  /*01d0*/  IMAD.MOV.U32 R11, RZ, RZ, RZ ;  /* 0x000000ffff0b7224 */ /* 0x000fe400078e00ff */
[----:B------:R-:W-:Y:S01]  /*01e0*/  IMAD.MOV.U32 R8, RZ, RZ, RZ ;  /* 0x000000ffff087224 */ /* 0x000fe200078e00ff */
[----:B------:R-:W-:Y:S01]  /*01f0*/  LOP3.LUT R3, R3, 0x80000000, RZ, 0xfc, !PT ;  /* 0x8000000003037812 */ /* 0x000fe200078efcff */
[----:B------:R-:W-:Y:S01]  /*0200*/  UMOV UR5, URZ ;  /* 0x000000ff00057c82 */ /* 0x000fe20008000000 */
[----:B------:R-:W-:-:S05]  /*0210*/  UMOV UR4, URZ ;  /* 0x000000ff00047c82 */ /* 0x000fca0008000000 */
.L_x_3:
[----:B0-----:R-:W-:Y:S01]  /*0220*/  IMAD.U32 R6, RZ, RZ, UR8 ;  /* 0x00000008ff067e24 */ /* 0x001fe2000f8e00ff */
[----:B------:R-:W-:-:S05]  /*0230*/  MOV R7, UR9 ;  /* 0x0000000900077c02 */ /* 0x000fca0008000f00 */
[----:B------:R-:W2:Y:S01]  /*0240*/  LDG.E.CONSTANT R4, desc[UR6][R6.64] ;  /* 0x0000000606047981 */ /* 0x000ea2000c1e9900 */
[----:B------:R-:W-:Y:S01]  /*0250*/  UIADD3 UR4, UPT, UPT, UR4, 0x1, URZ ;  /* 0x0000000104047890 */ /* 0x000fe2000fffe0ff */
[C---:B------:R-:W-:Y:S01]  /*0260*/  ISETP.EQ.AND P0, PT, R8.reuse, RZ, PT ;  /* 0x000000ff0800720c */ /* 0x040fe20003f02270 */
[----:B------:R-:W-:Y:S01]  /*0270*/  UIADD3 UR8, UP1, UPT, UR8, 0x4, URZ ;  /* 0x0000000408087890 */ /* 0x000fe2000ff3e0ff */
[C---:B------:R-:W-:Y:S01]  /*0280*/  ISETP.EQ.AND P1, PT, R8.reuse, 0x4, PT ;  /* 0x000000040800780c */ /* 0x040fe20003f22270 */
[----:B------:R-:W-:Y:S01]  /*0290*/  UISETP.NE.AND UP0, UPT, UR4, 0x6, UPT ;  /* 0x000000060400788c */ /* 0x000fe2000bf05270 */
[C---:B------:R-:W-:Y:S01]  /*02a0*/  ISETP.EQ.AND P2, PT, R8.reuse, 0x8, PT ;  /* 0x000000080800780c */ /* 0x040fe20003f42270 */
[----:B------:R-:W-:Y:S01]  /*02b0*/  UIADD3.X UR9, UPT, UPT, URZ, UR9, URZ, UP1, !UPT ;  /* 0x00000009ff097290 */ /* 0x000fe20008ffe4ff */
[C---:B------:R-:W-:Y:S02]  /*02c0*/  ISETP.EQ.AND P3, PT, R8.reuse, 0xc, PT ;  /* 0x0000000c0800780c */ /* 0x040fe40003f62270 */
[----:B------:R-:W-:-:S02]  /*02d0*/  ISETP.EQ.AND P4, PT, R8, 0x10, PT ;  /* 0x000000100800780c */ /* 0x000fc40003f82270 */
[C---:B------:R-:W-:Y:S01]  /*02e0*/  ISETP.EQ.AND P5, PT, R8.reuse, 0x14, PT ;  /* 0x000000140800780c */ /* 0x040fe20003fa2270 */
[----:B------:R-:W-:Y:S02]  /*02f0*/  VIADD R8, R8, 0x4 ;  /* 0x0000000408087836 */ /* 0x000fe40000000000 */
[----:B--2---:R-:W-:-:S03]  /*0300*/  IMAD.WIDE.U32 R4, R4, R3, RZ ;  /* 0x0000000304047225 */ /* 0x004fc600078e00ff */
[----:B------:R-:W-:-:S04]  /*0310*/  IADD3 R4, P6, PT, R4, R11, RZ ;  /* 0x0000000b04047210 */ /* 0x000fc80007fde0ff */
[----:B------:R-:W-:Y:S01]  /*0320*/  IADD3.X R11, PT, PT, R5, UR5, RZ, P6, !PT ;  /* 0x00000005050b7c10 */ /* 0x000fe2000b7fe4ff */
[--C-:B------:R-:W-:Y:S01]  /*0330*/  @P0 IMAD.MOV.U32 R9, RZ, RZ, R4.reuse ;  /* 0x000000ffff090224 */ /* 0x100fe200078e0004 */
[----:B------:R-:W-:Y:S01]  /*0340*/  @P4 MOV R14, R4 ;  /* 0x00000004000e4202 */ /* 0x000fe20000000f00 */
[--C-:B------:R-:W-:Y:S02]  /*0350*/  @P1 IMAD.MOV.U32 R10, RZ, RZ, R4.reuse ;  /* 0x000000ffff0a1224 */ /* 0x100fe400078e0004 */
[--C-:B------:R-:W-:Y:S02]  /*0360*/  @P2 IMAD.MOV.U32 R12, RZ, RZ, R4.reuse ;  /* 0x000000ffff0c2224 */ /* 0x100fe400078e0004 */
[--C-:B------:R-:W-:Y:S02]  /*0370*/  @P3 IMAD.MOV.U32 R13, RZ, RZ, R4.reuse ;  /* 0x000000ffff0d3224 */ /* 0x100fe400078e0004 */
[----:B------:R-:W-:Y:S01]  /*0380*/  @P5 IMAD.MOV.U32 R15, RZ, RZ, R4 ;  /* 0x000000ffff0f5224 */ /* 0x000fe200078e0004 */
[----:B------:R-:W-:Y:S06]  /*0390*/  BRA.U UP0, `(.L_x_3) ;  /* 0xfffffffd00a07547 */ /* 0x000fec000b83ffff */
[----:B------:R-:W-:Y:S01]  /*03a0*/  SHF.R.U32.HI R3, RZ, 0x17, R0 ;  /* 0x00000017ff037819 */ /* 0x000fe20000011600 */
[----:B------:R-:W-:Y:S03]  /*03b0*/  BSSY.RECONVERGENT B1, `(.L_x_4) ;  /* 0x0000029000017945 */ /* 0x000fe60003800200 */
[C---:B------:R-:W-:Y:S02]  /*03c0*/  LOP3.LUT R4, R3.reuse, 0xe0, RZ, 0xc0, !PT ;  /* 0x000000e003047812 */ /* 0x040fe400078ec0ff */
[----:B------:R-:W-:-:S03]  /*03d0*/  LOP3.LUT P6, RZ, R3, 0x1f, RZ, 0xc0, !PT ;  /* 0x0000001f03ff7812 */ /* 0x000fc600078cc0ff */
[----:B------:R-:W-:-:S05]  /*03e0*/  VIADD R4, R4, 0xffffff80 ;  /* 0xffffff8004047836 */ /* 0x000fca0000000000 */
[----:B------:R-:W-:-:S05]  /*03f0*/  SHF.R.U32.HI R4, RZ, 0x5, R4 ;  /* 0x00000005ff047819 */ /* 0x000fca0000011604 */
[----:B------:R-:W-:-:S05]  /*0400*/  IMAD.U32 R6, R4, -0x4, RZ ;  /* 0xfffffffc04067824 */ /* 0x000fca00078e00ff */
[C---:B------:R-:W-:Y:S02]  /*0410*/  ISETP.EQ.AND P3, PT, R6.reuse, -0x18, PT ;  /* 0xffffffe80600780c */ /* 0x040fe40003f62270 */
[C---:B------:R-:W-:Y:S02]  /*0420*/  ISETP.EQ.AND P4, PT, R6.reuse, -0x14, PT ;  /* 0xffffffec0600780c */ /* 0x040fe40003f82270 */
[C---:B------:R-:W-:Y:S02]  /*0430*/  ISETP.EQ.AND P2, PT, R6.reuse, -0x10, PT ;  /* 0xfffffff00600780c */ /* 0x040fe40003f42270 */
[C---:B------:R-:W-:Y:S02]  /*0440*/  ISETP.EQ.AND P1, PT, R6.reuse, -0xc, PT ;  /* 0xfffffff40600780c */ /* 0x040fe40003f22270 */
[C---:B------:R-:W-:Y:S02]  /*0450*/  ISETP.EQ.AND P0, PT, R6.reuse, -0x8, PT ;  /* 0xfffffff80600780c */ /* 0x040fe40003f02270 */
[----:B------:R-:W-:-:S03]  /*0460*/  ISETP.EQ.AND P5, PT, R6, RZ, PT ;  /* 0x000000ff0600720c */ /* 0x000fc60003fa2270 */
[----:B------:R-:W-:Y:S02]  /*0470*/  @P3 MOV R4, R9 ;  /* 0x0000000900043202 */ /* 0x000fe40000000f00 */
[C---:B------:R-:W-:Y:S01]  /*0480*/  ISETP.EQ.AND P3, PT, R6.reuse, -0x4, PT ;  /* 0xfffffffc0600780c */ /* 0x040fe20003f62270 */
[----:B------:R-:W-:Y:S02]  /*0490*/  @P4 IMAD.MOV.U32 R5, RZ, RZ, R9 ;  /* 0x000000ffff054224 */ /* 0x000fe400078e0009 */
[----:B------:R-:W-:Y:S01]  /*04a0*/  @P4 IMAD.MOV.U32 R4, RZ, RZ, R10 ;  /* 0x000000ffff044224 */ /* 0x000fe200078e000a */
[----:B------:R-:W-:Y:S01]  /*04b0*/  ISETP.EQ.AND P4, PT, R6, 0x4, PT ;  /* 0x000000040600780c */ /* 0x000fe20003f82270 */
[----:B------:R-:W-:Y:S02]  /*04c0*/  @P2 IMAD.MOV.U32 R4, RZ, RZ, R12 ;  /* 0x000000ffff042224 */ /* 0x000fe400078e000c */
[----:B------:R-:W-:Y:S02]  /*04d0*/  @P1 IMAD.MOV.U32 R4, RZ, RZ, R13 ;  /* 0x000000ffff041224 */ /* 0x000fe400078e000d */
[----:B------:R-:W-:-:S02]  /*04e0*/  @P0 IMAD.MOV.U32 R4, RZ, RZ, R14 ;  /* 0x000000ffff040224 */ /* 0x000fc400078e000e */
[----:B------:R-:W-:Y:S01]  /*04f0*/  @P2 IMAD.MOV.U32 R5, RZ, RZ, R10 ;  /* 0x000000ffff052224 */ /* 0x000fe200078e000a */
[----:B------:R-:W-:Y:S01]  /*0500*/  @P1 MOV R5, R12 ;  /* 0x0000000c00051202 */ /* 0x000fe20000000f00 */
[----:B------:R-:W-:Y:S01]  /*0510*/  @P0 IMAD.MOV.U32 R5, RZ, RZ, R13 ;  /* 0x000000ffff050224 */ /* 0x000fe200078e000d */
[----:B------:R-:W-:Y:S01]  /*0520*/  @P3 MOV R4, R15 ;  /* 0x0000000f00043202 */ /* 0x000fe20000000f00 */
[----:B------:R-:W-:Y:S02]  /*0530*/  @P5 IMAD.MOV.U32 R4, RZ, RZ, R11 ;  /* 0x000000ffff045224 */ /* 0x000fe400078e000b */
[----:B------:R-:W-:Y:S02]  /*0540*/  @P3 IMAD.MOV.U32 R5, RZ, RZ, R14 ;  /* 0x000000ffff053224 */ /* 0x000fe400078e000e */
[----:B------:R-:W-:Y:S02]  /*0550*/  @P5 IMAD.MOV.U32 R5, RZ, RZ, R15 ;  /* 0x000000ffff055224 */ /* 0x000fe400078e000f */
[----:B------:R-:W-:-:S02]  /*0560*/  @P4 IMAD.MOV.U32 R5, RZ, RZ, R11 ;  /* 0x000000ffff054224 */ /* 0x000fc400078e000b */
[----:B------:R-:W-:Y:S01]  /*0570*/  IMAD.MOV.U32 R8, RZ, RZ, R4 ;  /* 0x000000ffff087224 */ /* 0x000fe200078e0004 */
[----:B------:R-:W-:Y:S06]  /*0580*/  @!P6 BRA `(.L_x_5) ;  /* 0x00000000002ce947 */ /* 0x000fec0003800000 */
[----:B------:R-:W-:Y:S01]  /*0590*/  @P2 MOV R4, R9 ;  /* 0x0000000900042202 */ /* 0x000fe20000000f00 */
[----:B------:R-:W-:Y:S01]  /*05a0*/  @P1 IMAD.MOV.U32 R4, RZ, RZ, R10 ;  /* 0x000000ffff041224 */ /* 0x000fe200078e000a */
[----:B------:R-:W-:Y:S01]  /*05b0*/  LOP3.LUT R3, R3, 0x1f, RZ, 0xc0, !PT ;  /* 0x0000001f03037812 */ /* 0x000fe200078ec0ff */
[----:B------:R-:W-:Y:S01]  /*05c0*/  @P0 IMAD.MOV.U32 R4, RZ, RZ, R12 ;  /* 0x000000ffff040224 */ /* 0x000fe200078e000c */
[----:B------:R-:W-:Y:S01]  /*05d0*/  ISETP.EQ.AND P0, PT, R6, 0x8, PT ;  /* 0x000000080600780c */ /* 0x000fe20003f02270 */
[----:B------:R-:W-:Y:S01]  /*05e0*/  @P3 IMAD.MOV.U32 R4, RZ, RZ, R13 ;  /* 0x000000ffff043224 */ /* 0x000fe200078e000d */
[----:B------:R-:W-:Y:S01]  /*05f0*/  SHF.L.W.U32.HI R8, R5, R3, R8 ;  /* 0x0000000305087219 */ /* 0x000fe20000010e08 */
[----:B------:R-:W-:Y:S01]  /*0600*/  @P5 IMAD.MOV.U32 R4, RZ, RZ, R14 ;  /* 0x000000ffff045224 */ /* 0x000fe200078e000e */
[----:B------:R-:W-:-:S09]  /*0610*/  @P4 MOV R4, R15 ;  /* 0x0000000f00044202 */ /* 0x000fd20000000f00 */
[----:B------:R-:W-:-:S05]  /*0620*/  @P0 IMAD.MOV.U32 R4, RZ, RZ, R11 ;  /* 0x000000ffff040224 */ /* 0x000fca00078e000b */
[----:B------:R-:W-:-:S07]  /*0630*/  SHF.L.W.U32.HI R5, R4, R3, R5 ;  /* 0x0000000304057219 */ /* 0x000fce0000010e05 */
.L_x_5:
[----:B------:R-:W-:Y:S05]  /*0640*/  BSYNC.RECONVERGENT B1 ;  /* 0x0000000000017941 */ /* 0x000fea0003800200 */
.L_x_4:
[C---:B------:R-:W-:Y:S01]  /*0650*/  SHF.L.W.U32.HI R9, R5.reuse, 0x2, R8 ;  /* 0x0000000205097819 */ /* 0x040fe20000010e08 */
[----:B------:R-:W-:Y:S01]  /*0660*/  IMAD.SHL.U32 R5, R5, 0x4, RZ ;  /* 0x0000000405057824 */ /* 0x000fe200078e00ff */
[----:B------:R-:W-:Y:S01]  /*0670*/  UMOV UR4, 0x54442d19 ;  /* 0x54442d1900047882 */ /* 0x000fe20000000000 */
[----:B------:R-:W-:Y:S01]  /*0680*/  UMOV UR5, 0x3bf921fb ;  /* 0x3bf921fb00057882 */ /* 0x000fe20000000000 */
[----:B------:R-:W-:Y:S02]  /*0690*/  SHF.R.S32.HI R4, RZ, 0x1f, R9 ;  /* 0x0000001fff047819 */ /* 0x000fe40000011409 */
[----:B------:R-:W-:Y:S02]  /*06a0*/  ISETP.GE.AND P0, PT, R0, RZ, PT ;  /* 0x000000ff0000720c */ /* 0x000fe40003f06270 */
[C---:B------:R-:W-:Y:S02]  /*06b0*/  LOP3.LUT R6, R4.reuse, R5, RZ, 0x3c, !PT ;  /* 0x0000000504067212 */ /* 0x040fe400078e3cff */
[----:B------:R-:W-:-:S02]  /*06c0*/  LOP3.LUT R7, R4, R9, RZ, 0x3c, !PT ;  /* 0x0000000904077212 */ /* 0x000fc400078e3cff */
[----:B------:R-:W-:Y:S02]  /*06d0*/  SHF.R.U32.HI R3, RZ, 0x1e, R8 ;  /* 0x0000001eff037819 */ /* 0x000fe40000011608 */
[----:B------:R-:W0:Y:S01]  /*06e0*/  I2F.F64.S64 R4, R6 ;  /* 0x0000000600047312 */ /* 0x000e220000301c00 */
[C---:B------:R-:W-:Y:S02]  /*06f0*/  LOP3.LUT R0, R9.reuse, R0, RZ, 0x3c, !PT ;  /* 0x0000000009007212 */ /* 0x040fe400078e3cff */
[----:B------:R-:W-:Y:S02]  /*0700*/  LEA.HI R3, R9, R3, RZ, 0x1 ;  /* 0x0000000309037211 */ /* 0x000fe400078f08ff */
[----:B------:R-:W-:-:S03]  /*0710*/  ISETP.GE.AND P1, PT, R0, RZ, PT ;  /* 0x000000ff0000720c */ /* 0x000fc60003f26270 */
[----:B------:R-:W-:-:S04]  /*0720*/  IMAD.MOV R0, RZ, RZ, -R3 ;  /* 0x000000ffff007224 */ /* 0x000fc800078e0a03 */
[----:B------:R-:W-:Y:S01]  /*0730*/  @!P0 IMAD.MOV.U32 R3, RZ, RZ, R0 ;  /* 0x000000ffff038224 */ /* 0x000fe200078e0000 */
[----:B0-----:R-:W-:-:S10]  /*0740*/  DMUL R4, R4, UR4 ;  /* 0x0000000404047c28 */ /* 0x001fd40008000000 */
[----:B------:R-:W0:Y:S02]  /*0750*/  F2F.F32.F64 R4, R4 ;  /* 0x0000000400047310 */ /* 0x000e240000301000 */
[----:B0-----:R-:W-:-:S07]  /*0760*/  FSEL R6, -R4, R4, !P1 ;  /* 0x0000000404067208 */ /* 0x001fce0004800100 */
.L_x_2:
[----:B------:R-:W-:Y:S05]  /*0770*/  BSYNC.RECONVERGENT B0 ;  /* 0x0000000000007941 */ /* 0x000fea0003800200 */
.L_x_1:
[----:B------:R-:W-:Y:S01]  /*0780*/  MOV R0, 0x37cbac00 ;  /* 0x37cbac0000007802 */ /* 0x000fe20000000f00 */
[----:B------:R-:W-:Y:S01]  /*0790*/  FMUL R7, R6, R6 ;  /* 0x0000000606077220 */ /* 0x000fe20000400000 */
[----:B------:R-:W-:Y:S01]  /*07a0*/  LOP3.LUT R8, R3, 0x1, RZ, 0xc0, !PT ;  /* 0x0000000103087812 */ /* 0x000fe200078ec0ff */
[----:B------:R-:W0:Y:S01]  /*07b0*/  LDC.64 R4, c[0x0][0x380] ;  /* 0x0000e000ff047b82 */ /* 0x000e220000000a00 */
[----:B------:R-:W-:Y:S02]  /*07c0*/  IMAD.MOV.U32 R9, RZ, RZ, 0x3effffff ;  /* 0x3effffffff097424 */ /* 0x000fe400078e00ff */
[----:B------:R-:W-:Y:S01]  /*07d0*/  FFMA R0, R7, R0, -0.0013887860113754868507 ;  /* 0xbab607ed07007423 */ /* 0x000fe20000000000 */
[----:B------:R-:W-:Y:S01]  /*07e0*/  ISETP.NE.U32.AND P0, PT, R8, 0x1, PT ;  /* 0x000000010800780c */ /* 0x000fe20003f05070 */
[----:B------:R-:W-:Y:S01]  /*07f0*/  IMAD.MOV.U32 R8, RZ, RZ, 0x3d2aaabb ;  /* 0x3d2aaabbff087424 */ /* 0x000fe200078e00ff */
[----:B------:R-:W-:Y:S02]  /*0800*/  LOP3.LUT P1, RZ, R3, 0x2, RZ, 0xc0, !PT ;  /* 0x0000000203ff7812 */ /* 0x000fe4000782c0ff */
[----:B------:R-:W-:-:S02]  /*0810*/  FSEL R0, R0, -0.00019574658654164522886, !P0 ;  /* 0xb94d415300007808 */ /* 0x000fc40004000000 */
[----:B------:R-:W-:Y:S02]  /*0820*/  FSEL R8, R8, 0.0083327032625675201416, !P0 ;  /* 0x3c0885e408087808 */ /* 0x000fe40004000000 */
[----:B------:R-:W-:-:S03]  /*0830*/  FSEL R3, -R9, -0.16666662693023681641, !P0 ;  /* 0xbe2aaaa809037808 */ /* 0x000fc60004000100 */
[----:B------:R-:W-:Y:S01]  /*0840*/  FFMA R8, R7, R0, R8 ;  /* 0x0000000007087223 */ /* 0x000fe20000000008 */
[----:B------:R-:W-:-:S03]  /*0850*/  FSEL R0, R6, 1, P0 ;  /* 0x3f80000006007808 */ /* 0x000fc60000000000 */
[C---:B------:R-:W-:Y:S02]  /*0860*/  FFMA R3, R7.reuse, R8, R3 ;  /* 0x0000000807037223 */ /* 0x040fe40000000003 */
[----:B------:R-:W-:-:S04]  /*0870*/  FFMA R7, R7, R0, RZ ;  /* 0x0000000007077223 */ /* 0x000fc800000000ff */
[----:B------:R-:W-:Y:S01]  /*0880*/  FFMA R3, R7, R3, R0 ;  /* 0x0000000307037223 */ /* 0x000fe20000000000 */
[----:B0-----:R-:W-:-:S04]  /*0890*/  IMAD.WIDE R4, R2, 0x4, R4 ;  /* 0x0000000402047825 */ /* 0x001fc800078e0204 */
[----:B------:R-:W-:-:S05]  /*08a0*/  @P1 FADD R3, RZ, -R3 ;  /* 0x80000003ff031221 */ /* 0x000fca0000000000 */
[----:B------:R-:W-:Y:S01]  /*08b0*/  STG.E desc[UR6][R4.64], R3 ;  /* 0x0000000304007986 */ /* 0x000fe2000c101906 */
[----:B------:R-:W-:Y:S05]  /*08c0*/  EXIT ;  /* 0x000000000000794d */ /* 0x000fea0003800000 */
.L_x_6:
        /* <DEDUP_REMOVED lines=11> */
.L_x_9:


//--------------------- .text._Z8copyBiasPfS_ii   --------------------------
	.section	.text._Z8copyBiasPfS_ii,"ax",@progbits
	.align	128
        .global         _Z8copyBiasPfS_ii
        .type           _Z8copyBiasPfS_ii,@function
        .size           _Z8copyBiasPfS_ii,(.L_x_10 - _Z8copyBiasPfS_ii)
        .other          _Z8copyBiasPfS_ii,@"STO_CUDA_ENTRY STV_DEFAULT"
_Z8copyBiasPfS_ii:
.text._Z8copyBiasPfS_ii:
        /* <DEDUP_REMOVED lines=8> */
[----:B------:R-:W0:Y:S01]  /*0080*/  LDC R6, c[0x0][0x394] ;  /* 0x0000e500ff067b82 */ /* 0x000e220000000800 */
[----:B------:R-:W-:Y:S01]  /*0090*/  ISETP.GE.AND P2, PT, R7, RZ, PT ;  /* 0x000000ff0700720c */ /* 0x000fe20003f46270 */
[----:B------:R-:W1:Y:S01]  /*00a0*/  LDCU.64 UR4, c[0x0][0x358] ;  /* 0x00006b00ff0477ac */ /* 0x000e620008000a00 */
[----:B0-----:R-:W-:-:S04]  /*00b0*/  IABS R5, R6 ;  /* 0x0000000600057213 */ /* 0x001fc80000000000 */
[----:B------:R-:W0:Y:S08]  /*00c0*/  I2F.RP R0, R5 ;  /* 0x0000000500007306 */ /* 0x000e300000209400 */
[----:B0-----:R-:W0:Y:S02]  /*00d0*/  MUFU.RCP R0, R0 ;  /* 0x0000000000007308 */ /* 0x001e240000001000 */
[----:B0-----:R-:W-:-:S06]  /*00e0*/  VIADD R2, R0, 0xffffffe ;  /* 0x0ffffffe00027836 */ /* 0x001fcc0000000000 */
[----:B------:R0:W2:Y:S02]  /*00f0*/  F2I.FTZ.U32.TRUNC.NTZ R3, R2 ;  /* 0x0000000200037305 */ /* 0x0000a4000021f000 */
[----:B0-----:R-:W-:Y:S01]  /*0100*/  IMAD.MOV.U32 R2, RZ, RZ, RZ ;  /* 0x000000ffff027224 */ /* 0x001fe200078e00ff */
[----:B--2---:R-:W-:-:S05]  /*0110*/  IADD3 R4, PT, PT, RZ, -R3, RZ ;  /* 0x80000003ff047210 */ /* 0x004fca0007ffe0ff */
[----:B------:R-:W-:Y:S01]  /*0120*/  IMAD R9, R4, R5, RZ ;  /* 0x0000000504097224 */ /* 0x000fe200078e02ff */
[----:B------:R-:W-:-:S03]  /*0130*/  IABS R4, R7 ;  /* 0x0000000700047213 */ /* 0x000fc60000000000 */
[----:B------:R-:W-:-:S06]  /*0140*/  IMAD.HI.U32 R3, R3, R9, R2 ;  /* 0x0000000903037227 */ /* 0x000fcc00078e0002 */
[----:B------:R-:W-:-:S05]  /*0150*/  IMAD.HI.U32 R3, R3, R4, RZ ;  /* 0x0000000403037227 */ /* 0x000fca00078e00ff */
[----:B------:R-:W-:-:S05]  /*0160*/  IADD3 R3, PT, PT, -R3, RZ, RZ ;  /* 0x000000ff03037210 */ /* 0x000fca0007ffe1ff */
[C---:B------:R-:W-:Y:S02]  /*0170*/  IMAD R0, R5.reuse, R3, R4 ;  /* 0x0000000305007224 */ /* 0x040fe400078e0204 */
[----:B------:R-:W0:Y:S03]  /*0180*/  LDC.64 R2, c[0x0][0x388] ;  /* 0x0000e200ff027b82 */ /* 0x000e260000000a00 */
[----:B------:R-:W-:-:S13]  /*0190*/  ISETP.GT.U32.AND P0, PT, R5, R0, PT ;  /* 0x000000000500720c */ /* 0x000fda0003f04070 */
[----:B------:R-:W-:Y:S01]  /*01a0*/  @!P0 IMAD.IADD R0, R0, 0x1, -R5 ;  /* 0x0000000100008824 */ /* 0x000fe200078e0a05 */
[----:B------:R-:W-:-:S04]  /*01b0*/  ISETP.NE.AND P0, PT, R6, RZ, PT ;  /* 0x000000ff0600720c */ /* 0x000fc80003f05270 */
[----:B------:R-:W-:-:S13]  /*01c0*/  ISETP.GT.U32.AND P1, PT, R5, R0, PT ;  /* 0x000000000500720c */ /* 0x000fda0003f24070 */
[----:B------:R-:W-:Y:S02]  /*01d0*/  @!P1 IADD3 R0, PT, PT, R0, -R5, RZ ;  /* 0x8000000500009210 */ /* 0x000fe40007ffe0ff */
[----:B------:R-:W2:Y:S03]  /*01e0*/  LDC.64 R4, c[0x0][0x380] ;  /* 0x0000e000ff047b82 */ /* 0x000ea60000000a00 */
[----:B------:R-:W-:Y:S01]  /*01f0*/  @!P2 IMAD.MOV R0, RZ, RZ, -R0 ;  /* 0x000000ffff00a224 */ /* 0x000fe200078e0a00 */
[----:B------:R-:W-:-:S05]  /*0200*/  @!P0 LOP3.LUT R0, RZ, R6, RZ, 0x33, !PT ;  /* 0x00000006ff008212 */ /* 0x000fca00078e33ff */
[----:B0-----:R-:W-:-:S06]  /*0210*/  IMAD.WIDE R2, R0, 0x4, R2 ;  /* 0x0000000400027825 */ /* 0x001fcc00078e0202 */
[----:B-1----:R-:W3:Y:S01]  /*0220*/  LDG.E R3, desc[UR4][R2.64] ;  /* 0x0000000402037981 */ /* 0x002ee2000c1e1900 */
[----:B--2---:R-:W-:-:S05]  /*0230*/  IMAD.WIDE R4, R7, 0x4, R4 ;  /* 0x0000000407047825 */ /* 0x004fca00078e0204 */
[----:B---3--:R-:W-:Y:S01]  /*0240*/  STG.E desc[UR4][R4.64], R3 ;  /* 0x0000000304007986 */ /* 0x008fe2000c101904 */
[----:B------:R-:W-:Y:S05]  /*0250*/  EXIT ;  /* 0x000000000000794d */ /* 0x000fea0003800000 */
.L_x_7:
        /* <DEDUP_REMOVED lines=10> */
.L_x_10:


//--------------------- .nv.global.init           --------------------------
	.section	.nv.global.init,"aw",@progbits
	.align	4
.nv.global.init:
	.type		__cudart_i2opi_f,@object
	.size		__cudart_i2opi_f,(.L_0 - __cudart_i2opi_f)
__cudart_i2opi_f:
        /*0000*/ 	.byte	0x41, 0x90, 0x43, 0x3c, 0x99, 0x95, 0x62, 0xdb, 0xc0, 0xdd, 0x34, 0xf5, 0xd1, 0x57, 0x27, 0xfc
        /*0010*/ 	.byte	0x29, 0x15, 0x44, 0x4e, 0x6e, 0x83, 0xf9, 0xa2
.L_0:


//--------------------- .nv.shared.reserved.0     --------------------------
	.section	.nv.shared.reserved.0,"aw",@nobits
	.weak		__nv_reservedSMEM_offset_0_alias
	.size		__nv_reservedSMEM_offset_0_alias, 0, 64
	.other		__nv_reservedSMEM_offset_0_alias,@"STO_CUDA_RESERVED_SHARED STV_DEFAULT"
__nv_reservedSMEM_offset_0_alias:
	.zero		0
	.zero		64


//--------------------- .nv.constant0._Z24fillCoordinateMatrixCUDAPfffffii --------------------------
	.section	.nv.constant0._Z24fillCoordinateMatrixCUDAPfffffii,"a",@progbits
	.sectionflags	@""
	.align	4
.nv.constant0._Z24fillCoordinateMatrixCUDAPfffffii:
	.zero		928


//--------------------- .nv.constant0._Z14sineActivationPfS_if --------------------------
	.section	.nv.constant0._Z14sineActivationPfS_if,"a",@progbits
	.sectionflags	@""
	.align	4
.nv.constant0._Z14sineActivationPfS_if:
	.zero		920


//--------------------- .nv.constant0._Z8copyBiasPfS_ii --------------------------
	.section	.nv.constant0._Z8copyBiasPfS_ii,"a",@progbits
	.sectionflags	@""
	.align	4
.nv.constant0._Z8copyBiasPfS_ii:
	.zero		920


//--------------------- SYMBOLS --------------------------

	.type		.nv.reservedSmem.offset0,@object
	.size		.nv.reservedSmem.offset0,0x4
